//
// Generated by NVIDIA NVVM Compiler
//
// Compiler Build ID: CL-36424714
// Cuda compilation tools, release 13.0, V13.0.88
// Based on NVVM 20.0.0
//

.version 9.0
.target sm_100
.address_size 64

	// .globl	_Z8amstrongPiS_
.func  (.param .b64 func_retval0) __internal_accurate_pow
(
	.param .b64 __internal_accurate_pow_param_0,
	.param .b64 __internal_accurate_pow_param_1
)
;

.visible .entry _Z8amstrongPiS_(
	.param .u64 .ptr .align 1 _Z8amstrongPiS__param_0,
	.param .u64 .ptr .align 1 _Z8amstrongPiS__param_1
)
{
	.reg .pred 	%p<12>;
	.reg .b32 	%r<46>;
	.reg .b64 	%rd<11>;
	.reg .b64 	%fd<15>;

	ld.param.u64 	%rd3, [_Z8amstrongPiS__param_0];
	ld.param.u64 	%rd2, [_Z8amstrongPiS__param_1];
	cvta.to.global.u64 	%rd4, %rd3;
	mov.u32 	%r15, %tid.x;
	mov.u32 	%r16, %ctaid.x;
	mov.u32 	%r17, %ntid.x;
	mad.lo.s32 	%r1, %r16, %r17, %r15;
	mul.wide.s32 	%rd5, %r1, 4;
	add.s64 	%rd6, %rd4, %rd5;
	ld.global.u32 	%r2, [%rd6];
	setp.eq.s32 	%p1, %r2, 0;
	mov.b32 	%r41, 0;
	@%p1 bra 	$L__BB0_3;
	mov.b32 	%r41, 0;
	mov.u32 	%r42, %r2;
$L__BB0_2:
	mul.hi.s32 	%r19, %r42, 1717986919;
	shr.u32 	%r20, %r19, 31;
	shr.s32 	%r21, %r19, 2;
	add.s32 	%r7, %r21, %r20;
	add.s32 	%r41, %r41, 1;
	add.s32 	%r22, %r42, 9;
	setp.lt.u32 	%p2, %r22, 19;
	mov.u32 	%r42, %r7;
	@%p2 bra 	$L__BB0_3;
	bra.uni 	$L__BB0_2;
$L__BB0_3:
	setp.eq.s32 	%p3, %r2, 0;
	mov.b32 	%r45, 0;
	@%p3 bra 	$L__BB0_6;
	cvt.rn.f64.u32 	%fd1, %r41;
	{
	.reg .b32 %temp; 
	mov.b64 	{%temp, %r4}, %fd1;
	}
	shr.u32 	%r25, %r4, 20;
	and.b32  	%r26, %r25, 2047;
	add.s32 	%r27, %r26, -1012;
	mov.b64 	%rd7, %fd1;
	shl.b64 	%rd1, %rd7, %r27;
	mov.b32 	%r45, 0;
	mov.u32 	%r43, %r2;
$L__BB0_5:
	setp.eq.s32 	%p4, %r41, 0;
	setp.lt.s32 	%p5, %r4, 0;
	setp.eq.s64 	%p6, %rd1, -9223372036854775808;
	mul.hi.s32 	%r28, %r43, 1717986919;
	shr.u32 	%r29, %r28, 31;
	shr.s32 	%r30, %r28, 2;
	add.s32 	%r12, %r30, %r29;
	mul.lo.s32 	%r31, %r12, 10;
	sub.s32 	%r32, %r43, %r31;
	cvt.rn.f64.s32 	%fd2, %r32;
	{
	.reg .b32 %temp; 
	mov.b64 	{%temp, %r33}, %fd2;
	}
	abs.f64 	%fd3, %fd2;
	{ // callseq 0, 0
	.param .b64 param0;
	st.param.f64 	[param0], %fd3;
	.param .b64 param1;
	st.param.f64 	[param1], %fd1;
	.param .b64 retval0;
	call.uni (retval0), 
	__internal_accurate_pow, 
	(
	param0, 
	param1
	);
	ld.param.f64 	%fd4, [retval0];
	} // callseq 0
	setp.lt.s32 	%p7, %r33, 0;
	neg.f64 	%fd6, %fd4;
	selp.f64 	%fd7, %fd6, %fd4, %p6;
	selp.f64 	%fd8, %fd7, %fd4, %p7;
	setp.eq.s32 	%p8, %r32, 0;
	selp.b32 	%r34, %r33, 0, %p6;
	or.b32  	%r35, %r34, 2146435072;
	selp.b32 	%r36, %r35, %r34, %p5;
	mov.b32 	%r37, 0;
	mov.b64 	%fd9, {%r37, %r36};
	selp.f64 	%fd10, %fd9, %fd8, %p8;
	setp.eq.s32 	%p9, %r32, 1;
	selp.f64 	%fd11, 0d3FF0000000000000, %fd10, %p4;
	selp.f64 	%fd12, 0d3FF0000000000000, %fd11, %p9;
	cvt.rn.f64.s32 	%fd13, %r45;
	add.f64 	%fd14, %fd12, %fd13;
	cvt.rzi.s32.f64 	%r45, %fd14;
	add.s32 	%r38, %r43, 9;
	setp.gt.u32 	%p10, %r38, 18;
	mov.u32 	%r43, %r12;
	@%p10 bra 	$L__BB0_5;
$L__BB0_6:
	setp.ne.s32 	%p11, %r45, %r2;
	@%p11 bra 	$L__BB0_8;
	cvta.to.global.u64 	%rd8, %rd2;
	add.s64 	%rd10, %rd8, %rd5;
	mov.b32 	%r39, 1;
	st.global.u32 	[%rd10], %r39;
$L__BB0_8:
	ret;

}
.func  (.param .b64 func_retval0) __internal_accurate_pow(
	.param .b64 __internal_accurate_pow_param_0,
	.param .b64 __internal_accurate_pow_param_1
)
{
	.reg .pred 	%p<8>;
	.reg .b32 	%r<49>;
	.reg .b32 	%f<3>;
	.reg .b64 	%fd<109>;

	ld.param.f64 	%fd10, [__internal_accurate_pow_param_0];
	ld.param.f64 	%fd11, [__internal_accurate_pow_param_1];
	{
	.reg .b32 %temp; 
	mov.b64 	{%temp, %r46}, %fd10;
	}
	{
	.reg .b32 %temp; 
	mov.b64 	{%r45, %temp}, %fd10;
	}
	shr.u32 	%r47, %r46, 20;
	setp.gt.u32 	%p1, %r46, 1048575;
	@%p1 bra 	$L__BB1_2;
	mul.f64 	%fd12, %fd10, 0d4350000000000000;
	{
	.reg .b32 %temp; 
	mov.b64 	{%temp, %r46}, %fd12;
	}
	{
	.reg .b32 %temp; 
	mov.b64 	{%r45, %temp}, %fd12;
	}
	shr.u32 	%r16, %r46, 20;
	add.s32 	%r47, %r16, -54;
$L__BB1_2:
	add.s32 	%r48, %r47, -1023;
	and.b32  	%r17, %r46, -2146435073;
	or.b32  	%r18, %r17, 1072693248;
	mov.b64 	%fd107, {%r45, %r18};
	setp.lt.u32 	%p2, %r18, 1073127583;
	@%p2 bra 	$L__BB1_4;
	{
	.reg .b32 %temp; 
	mov.b64 	{%r19, %temp}, %fd107;
	}
	{
	.reg .b32 %temp; 
	mov.b64 	{%temp, %r20}, %fd107;
	}
	add.s32 	%r21, %r20, -1048576;
	mov.b64 	%fd107, {%r19, %r21};
	add.s32 	%r48, %r47, -1022;
$L__BB1_4:
	add.f64 	%fd13, %fd107, 0dBFF0000000000000;
	add.f64 	%fd14, %fd107, 0d3FF0000000000000;
	rcp.approx.ftz.f64 	%fd15, %fd14;
	neg.f64 	%fd16, %fd14;
	fma.rn.f64 	%fd17, %fd16, %fd15, 0d3FF0000000000000;
	fma.rn.f64 	%fd18, %fd17, %fd17, %fd17;
	fma.rn.f64 	%fd19, %fd18, %fd15, %fd15;
	mul.f64 	%fd20, %fd13, %fd19;
	fma.rn.f64 	%fd21, %fd13, %fd19, %fd20;
	mul.f64 	%fd22, %fd21, %fd21;
	fma.rn.f64 	%fd23, %fd22, 0d3EB0F5FF7D2CAFE2, 0d3ED0F5D241AD3B5A;
	fma.rn.f64 	%fd24, %fd23, %fd22, 0d3EF3B20A75488A3F;
	fma.rn.f64 	%fd25, %fd24, %fd22, 0d3F1745CDE4FAECD5;
	fma.rn.f64 	%fd26, %fd25, %fd22, 0d3F3C71C7258A578B;
	fma.rn.f64 	%fd27, %fd26, %fd22, 0d3F6249249242B910;
	fma.rn.f64 	%fd28, %fd27, %fd22, 0d3F89999999999DFB;
	sub.f64 	%fd29, %fd13, %fd21;
	add.f64 	%fd30, %fd29, %fd29;
	neg.f64 	%fd31, %fd21;
	fma.rn.f64 	%fd32, %fd31, %fd13, %fd30;
	mul.f64 	%fd33, %fd19, %fd32;
	fma.rn.f64 	%fd34, %fd22, %fd28, 0d3FB5555555555555;
	mov.f64 	%fd35, 0d3FB5555555555555;
	sub.f64 	%fd36, %fd35, %fd34;
	fma.rn.f64 	%fd37, %fd22, %fd28, %fd36;
	add.f64 	%fd38, %fd37, 0dBC46A4CB00B9E7B0;
	add.f64 	%fd39, %fd34, %fd38;
	sub.f64 	%fd40, %fd34, %fd39;
	add.f64 	%fd41, %fd38, %fd40;
	mul.rn.f64 	%fd42, %fd21, %fd21;
	neg.f64 	%fd43, %fd42;
	fma.rn.f64 	%fd44, %fd21, %fd21, %fd43;
	{
	.reg .b32 %temp; 
	mov.b64 	{%r22, %temp}, %fd33;
	}
	{
	.reg .b32 %temp; 
	mov.b64 	{%temp, %r23}, %fd33;
	}
	add.s32 	%r24, %r23, 1048576;
	mov.b64 	%fd45, {%r22, %r24};
	fma.rn.f64 	%fd46, %fd21, %fd45, %fd44;
	mul.rn.f64 	%fd47, %fd42, %fd21;
	neg.f64 	%fd48, %fd47;
	fma.rn.f64 	%fd49, %fd42, %fd21, %fd48;
	fma.rn.f64 	%fd50, %fd42, %fd33, %fd49;
	fma.rn.f64 	%fd51, %fd46, %fd21, %fd50;
	mul.rn.f64 	%fd52, %fd39, %fd47;
	neg.f64 	%fd53, %fd52;
	fma.rn.f64 	%fd54, %fd39, %fd47, %fd53;
	fma.rn.f64 	%fd55, %fd39, %fd51, %fd54;
	fma.rn.f64 	%fd56, %fd41, %fd47, %fd55;
	add.f64 	%fd57, %fd52, %fd56;
	sub.f64 	%fd58, %fd52, %fd57;
	add.f64 	%fd59, %fd56, %fd58;
	add.f64 	%fd60, %fd21, %fd57;
	sub.f64 	%fd61, %fd21, %fd60;
	add.f64 	%fd62, %fd57, %fd61;
	add.f64 	%fd63, %fd59, %fd62;
	add.f64 	%fd64, %fd33, %fd63;
	add.f64 	%fd65, %fd60, %fd64;
	sub.f64 	%fd66, %fd60, %fd65;
	add.f64 	%fd67, %fd64, %fd66;
	xor.b32  	%r25, %r48, -2147483648;
	mov.b32 	%r26, 1127219200;
	mov.b64 	%fd68, {%r25, %r26};
	mov.b32 	%r27, -2147483648;
	mov.b64 	%fd69, {%r27, %r26};
	sub.f64 	%fd70, %fd68, %fd69;
	fma.rn.f64 	%fd71, %fd70, 0d3FE62E42FEFA39EF, %fd65;
	fma.rn.f64 	%fd72, %fd70, 0dBFE62E42FEFA39EF, %fd71;
	sub.f64 	%fd73, %fd72, %fd65;
	sub.f64 	%fd74, %fd67, %fd73;
	fma.rn.f64 	%fd75, %fd70, 0d3C7ABC9E3B39803F, %fd74;
	add.f64 	%fd76, %fd71, %fd75;
	sub.f64 	%fd77, %fd71, %fd76;
	add.f64 	%fd78, %fd75, %fd77;
	{
	.reg .b32 %temp; 
	mov.b64 	{%temp, %r28}, %fd11;
	}
	{
	.reg .b32 %temp; 
	mov.b64 	{%r29, %temp}, %fd11;
	}
	shl.b32 	%r30, %r28, 1;
	setp.gt.u32 	%p3, %r30, -33554433;
	and.b32  	%r31, %r28, -15728641;
	selp.b32 	%r32, %r31, %r28, %p3;
	mov.b64 	%fd79, {%r29, %r32};
	mul.rn.f64 	%fd80, %fd76, %fd79;
	neg.f64 	%fd81, %fd80;
	fma.rn.f64 	%fd82, %fd76, %fd79, %fd81;
	fma.rn.f64 	%fd83, %fd78, %fd79, %fd82;
	add.f64 	%fd4, %fd80, %fd83;
	sub.f64 	%fd84, %fd80, %fd4;
	add.f64 	%fd5, %fd83, %fd84;
	fma.rn.f64 	%fd85, %fd4, 0d3FF71547652B82FE, 0d4338000000000000;
	{
	.reg .b32 %temp; 
	mov.b64 	{%r13, %temp}, %fd85;
	}
	mov.f64 	%fd86, 0dC338000000000000;
	add.rn.f64 	%fd87, %fd85, %fd86;
	fma.rn.f64 	%fd88, %fd87, 0dBFE62E42FEFA39EF, %fd4;
	fma.rn.f64 	%fd89, %fd87, 0dBC7ABC9E3B39803F, %fd88;
	fma.rn.f64 	%fd90, %fd89, 0d3E5ADE1569CE2BDF, 0d3E928AF3FCA213EA;
	fma.rn.f64 	%fd91, %fd90, %fd89, 0d3EC71DEE62401315;
	fma.rn.f64 	%fd92, %fd91, %fd89, 0d3EFA01997C89EB71;
	fma.rn.f64 	%fd93, %fd92, %fd89, 0d3F2A01A014761F65;
	fma.rn.f64 	%fd94, %fd93, %fd89, 0d3F56C16C1852B7AF;
	fma.rn.f64 	%fd95, %fd94, %fd89, 0d3F81111111122322;
	fma.rn.f64 	%fd96, %fd95, %fd89, 0d3FA55555555502A1;
	fma.rn.f64 	%fd97, %fd96, %fd89, 0d3FC5555555555511;
	fma.rn.f64 	%fd98, %fd97, %fd89, 0d3FE000000000000B;
	fma.rn.f64 	%fd99, %fd98, %fd89, 0d3FF0000000000000;
	fma.rn.f64 	%fd100, %fd99, %fd89, 0d3FF0000000000000;
	{
	.reg .b32 %temp; 
	mov.b64 	{%r14, %temp}, %fd100;
	}
	{
	.reg .b32 %temp; 
	mov.b64 	{%temp, %r15}, %fd100;
	}
	shl.b32 	%r33, %r13, 20;
	add.s32 	%r34, %r33, %r15;
	mov.b64 	%fd108, {%r14, %r34};
	{
	.reg .b32 %temp; 
	mov.b64 	{%temp, %r35}, %fd4;
	}
	mov.b32 	%f2, %r35;
	abs.f32 	%f1, %f2;
	setp.lt.f32 	%p4, %f1, 0f4086232B;
	@%p4 bra 	$L__BB1_7;
	setp.lt.f64 	%p5, %fd4, 0d0000000000000000;
	add.f64 	%fd101, %fd4, 0d7FF0000000000000;
	selp.f64 	%fd108, 0d0000000000000000, %fd101, %p5;
	setp.geu.f32 	%p6, %f1, 0f40874800;
	@%p6 bra 	$L__BB1_7;
	shr.u32 	%r36, %r13, 31;
	add.s32 	%r37, %r13, %r36;
	shr.s32 	%r38, %r37, 1;
	shl.b32 	%r39, %r38, 20;
	add.s32 	%r40, %r15, %r39;
	mov.b64 	%fd102, {%r14, %r40};
	sub.s32 	%r41, %r13, %r38;
	shl.b32 	%r42, %r41, 20;
	add.s32 	%r43, %r42, 1072693248;
	mov.b32 	%r44, 0;
	mov.b64 	%fd103, {%r44, %r43};
	mul.f64 	%fd108, %fd103, %fd102;
$L__BB1_7:
	abs.f64 	%fd104, %fd108;
	setp.eq.f64 	%p7, %fd104, 0d7FF0000000000000;
	fma.rn.f64 	%fd105, %fd108, %fd5, %fd108;
	selp.f64 	%fd106, %fd108, %fd105, %p7;
	st.param.f64 	[func_retval0], %fd106;
	ret;

}


// ===== COMPILED SASS (sm_100) =====

	.target	sm_100

	.elftype	@"ET_EXEC"


//--------------------- .note.nv.tkinfo           --------------------------
	.section	.note.nv.tkinfo,"",@"SHT_NOTE"
	.sectionflags	@"SHF_NOTE_NV_TKINFO"
	.tkinfo
        /*0018*/ 	.word	0x00000002
        /*0030*/ 	.string	""
        /*0030*/ 	.string	"ptxas"
        /*0030*/ 	.string	"Cuda compilation tools, release 13.0, V13.0.88"
        /*0030*/ 	.string	"Build cuda_13.0.r13.0/compiler.36424714_0"
        /*0030*/ 	.string	"-arch sm_100 -m 64 "



//--------------------- .note.nv.cuinfo           --------------------------
	.section	.note.nv.cuinfo,"",@"SHT_NOTE"
	.sectionflags	@"SHF_NOTE_NV_CUINFO"
        /*0018*/ 	.short	0x0002
        /*001a*/ 	.short	0x0064
        /*001c*/ 	.short	0x0082
	.zero		2


//--------------------- .nv.info                  --------------------------
	.section	.nv.info,"",@"SHT_CUDA_INFO"
	.align	4


	//----- nvinfo : EIATTR_REGCOUNT
	.align		4
        /*0000*/ 	.byte	0x04, 0x2f
        /*0002*/ 	.short	(.L_1 - .L_0)
	.align		4
.L_0:
        /*0004*/ 	.word	index@(_Z8amstrongPiS_)
        /*0008*/ 	.word	0x00000025


	//----- nvinfo : EIATTR_FRAME_SIZE
	.align		4
.L_1:
        /*000c*/ 	.byte	0x04, 0x11
        /*000e*/ 	.short	(.L_3 - .L_2)
	.align		4
.L_2:
        /*0010*/ 	.word	index@($_Z8amstrongPiS_$__internal_accurate_pow)
        /*0014*/ 	.word	0x00000000


	//----- nvinfo : EIATTR_FRAME_SIZE
	.align		4
.L_3:
        /*0018*/ 	.byte	0x04, 0x11
        /*001a*/ 	.short	(.L_5 - .L_4)
	.align		4
.L_4:
        /*001c*/ 	.word	index@(_Z8amstrongPiS_)
        /*0020*/ 	.word	0x00000000


	//----- nvinfo : EIATTR_MIN_STACK_SIZE
	.align		4
.L_5:
        /*0024*/ 	.byte	0x04, 0x12
        /*0026*/ 	.short	(.L_7 - .L_6)
	.align		4
.L_6:
        /*0028*/ 	.word	index@(_Z8amstrongPiS_)
        /*002c*/ 	.word	0x00000000
.L_7:


//--------------------- .nv.compat                --------------------------
	.section	.nv.compat,"",@"SHT_CUDA_COMPAT_INFO"
	.align	4
        /*0000*/ 	.byte	0x02, 0x09, 0x00, 0x00, 0x02, 0x02, 0x01, 0x00, 0x02, 0x05, 0x05, 0x00, 0x03, 0x07, 0x01, 0x01
        /*0010*/ 	.byte	0x02, 0x03, 0x00, 0x00, 0x02, 0x06, 0x01, 0x00, 0x04, 0x0b, 0x08, 0x00, 0x01, 0x00, 0x00, 0x00
        /*0020*/ 	.byte	0x00, 0x00, 0x00, 0x00


//--------------------- .nv.info._Z8amstrongPiS_  --------------------------
	.section	.nv.info._Z8amstrongPiS_,"",@"SHT_CUDA_INFO"
	.sectionflags	@""
	.align	4


	//----- nvinfo : EIATTR_CUDA_API_VERSION
	.align		4
        /*0000*/ 	.byte	0x04, 0x37
        /*0002*/ 	.short	(.L_9 - .L_8)
.L_8:
        /*0004*/ 	.word	0x00000082


	//----- nvinfo : EIATTR_KPARAM_INFO
	.align		4
.L_9:
        /*0008*/ 	.byte	0x04, 0x17
        /*000a*/ 	.short	(.L_11 - .L_10)
.L_10:
        /*000c*/ 	.word	0x00000000
        /*0010*/ 	.short	0x0001
        /*0012*/ 	.short	0x0008
        /*0014*/ 	.byte	0x00, 0xf5, 0x21, 0x00


	//----- nvinfo : EIATTR_KPARAM_INFO
	.align		4
.L_11:
        /*0018*/ 	.byte	0x04, 0x17
        /*001a*/ 	.short	(.L_13 - .L_12)
.L_12:
        /*001c*/ 	.word	0x00000000
        /*0020*/ 	.short	0x0000
        /*0022*/ 	.short	0x0000
        /*0024*/ 	.byte	0x00, 0xf5, 0x21, 0x00


	//----- nvinfo : EIATTR_SPARSE_MMA_MASK
	.align		4
.L_13:
        /*0028*/ 	.byte	0x03, 0x50
        /*002a*/ 	.short	0x0000


	//----- nvinfo : EIATTR_MAXREG_COUNT
	.align		4
        /*002c*/ 	.byte	0x03, 0x1b
        /*002e*/ 	.short	0x00ff


	//----- nvinfo : EIATTR_MERCURY_ISA_VERSION
	.align		4
        /*0030*/ 	.byte	0x03, 0x5f
        /*0032*/ 	.short	0x0101


	//----- nvinfo : EIATTR_VRC_CTA_INIT_COUNT
	.align		4
        /*0034*/ 	.byte	0x02, 0x4a
	.zero		1
	.zero		1


	//----- nvinfo : EIATTR_EXIT_INSTR_OFFSETS
	.align		4
        /*0038*/ 	.byte	0x04, 0x1c
        /*003a*/ 	.short	(.L_15 - .L_14)


	//   ....[0]....
.L_14:
        /*003c*/ 	.word	0x000004a0


	//   ....[1]....
        /*0040*/ 	.word	0x000004f0


	//----- nvinfo : EIATTR_CRS_STACK_SIZE
	.align		4
.L_15:
        /*0044*/ 	.byte	0x04, 0x1e
        /*0046*/ 	.short	(.L_17 - .L_16)
.L_16:
        /*0048*/ 	.word	0x00000000


	//----- nvinfo : EIATTR_CBANK_PARAM_SIZE
	.align		4
.L_17:
        /*004c*/ 	.byte	0x03, 0x19
        /*004e*/ 	.short	0x0010


	//----- nvinfo : EIATTR_PARAM_CBANK
	.align		4
        /*0050*/ 	.byte	0x04, 0x0a
        /*0052*/ 	.short	(.L_19 - .L_18)
	.align		4
.L_18:
        /*0054*/ 	.word	index@(.nv.constant0._Z8amstrongPiS_)
        /*0058*/ 	.short	0x0380
        /*005a*/ 	.short	0x0010


	//----- nvinfo : EIATTR_SW_WAR
	.align		4
.L_19:
        /*005c*/ 	.byte	0x04, 0x36
        /*005e*/ 	.short	(.L_21 - .L_20)
.L_20:
        /*0060*/ 	.word	0x00000008
.L_21:


//--------------------- .nv.callgraph             --------------------------
	.section	.nv.callgraph,"",@"SHT_CUDA_CALLGRAPH"
	.align	4
	.sectionentsize	8
	.align		4
        /*0000*/ 	.word	0x00000000
	.align		4
        /*0004*/ 	.word	0xffffffff
	.align		4
        /*0008*/ 	.word	0x00000000
	.align		4
        /*000c*/ 	.word	0xfffffffe
	.align		4
        /*0010*/ 	.word	0x00000000
	.align		4
        /*0014*/ 	.word	0xfffffffd
	.align		4
        /*0018*/ 	.word	0x00000000
	.align		4
        /*001c*/ 	.word	0xfffffffc


//--------------------- .text._Z8amstrongPiS_     --------------------------
	.section	.text._Z8amstrongPiS_,"ax",@progbits
	.align	128
        .global         _Z8amstrongPiS_
        .type           _Z8amstrongPiS_,@function
        .size           _Z8amstrongPiS_,(.L_x_9 - _Z8amstrongPiS_)
        .other          _Z8amstrongPiS_,@"STO_CUDA_ENTRY STV_DEFAULT"
_Z8amstrongPiS_:
.text._Z8amstrongPiS_:
[----:B------:R-:W-:Y:S01]  /*0000*/  LDC R1, c[0x0][0x37c] ;  /* 0x0000df00ff017b82 */ /* 0x000fe20000000800 */
[----:B------:R-:W0:Y:S07]  /*0010*/  S2R R2, SR_TID.X ;  /* 0x0000000000027919 */ /* 0x000e2e0000002100 */
[----:B------:R-:W0:Y:S01]  /*0020*/  S2UR UR6, SR_CTAID.X ;  /* 0x00000000000679c3 */ /* 0x000e220000002500 */
[----:B------:R-:W1:Y:S07]  /*0030*/  LDCU.64 UR4, c[0x0][0x358] ;  /* 0x00006b00ff0477ac */ /* 0x000e6e0008000a00 */
[----:B------:R-:W0:Y:S08]  /*0040*/  LDC R3, c[0x0][0x360] ;  /* 0x0000d800ff037b82 */ /* 0x000e300000000800 */
[----:B------:R-:W2:Y:S01]  /*0050*/  LDC.64 R6, c[0x0][0x380] ;  /* 0x0000e000ff067b82 */ /* 0x000ea20000000a00 */
[----:B0-----:R-:W-:-:S04]  /*0060*/  IMAD R2, R3, UR6, R2 ;  /* 0x0000000603027c24 */ /* 0x001fc8000f8e0202 */
[----:B--2---:R-:W-:-:S05]  /*0070*/  IMAD.WIDE R6, R2, 0x4, R6 ;  /* 0x0000000402067825 */ /* 0x004fca00078e0206 */
[----:B-1----:R-:W2:Y:S01]  /*0080*/  LDG.E R3, desc[UR4][R6.64] ;  /* 0x0000000406037981 */ /* 0x002ea2000c1e1900 */
[----:B------:R-:W-:Y:S01]  /*0090*/  BSSY.RECONVERGENT B0, `(.L_x_0) ;  /* 0x000000e000007945 */ /* 0x000fe20003800200 */
[----:B------:R-:W-:Y:S01]  /*00a0*/  IMAD.MOV.U32 R4, RZ, RZ, RZ ;  /* 0x000000ffff047224 */ /* 0x000fe200078e00ff */
[C---:B--2---:R-:W-:Y:S02]  /*00b0*/  ISETP.NE.AND P0, PT, R3.reuse, RZ, PT ;  /* 0x000000ff0300720c */ /* 0x044fe40003f05270 */
[----:B------:R-:W-:-:S11]  /*00c0*/  ISETP.NE.AND P1, PT, R3, RZ, PT ;  /* 0x000000ff0300720c */ /* 0x000fd60003f25270 */
[----:B------:R-:W-:Y:S05]  /*00d0*/  @!P0 BRA `(.L_x_1) ;  /* 0x0000000000248947 */ /* 0x000fea0003800000 */
[----:B------:R-:W-:Y:S02]  /*00e0*/  IMAD.MOV.U32 R4, RZ, RZ, RZ ;  /* 0x000000ffff047224 */ /* 0x000fe400078e00ff */
[----:B------:R-:W-:-:S07]  /*00f0*/  IMAD.MOV.U32 R0, RZ, RZ, R3 ;  /* 0x000000ffff007224 */ /* 0x000fce00078e0003 */
.L_x_2:
[C---:B------:R-:W-:Y:S02]  /*0100*/  VIADD R6, R0.reuse, 0x9 ;  /* 0x0000000900067836 */ /* 0x040fe40000000000 */
[----:B------:R-:W-:-:S03]  /*0110*/  IMAD.HI R5, R0, 0x66666667, RZ ;  /* 0x6666666700057827 */ /* 0x000fc600078e02ff */
[----:B------:R-:W-:Y:S01]  /*0120*/  ISETP.GE.U32.AND P0, PT, R6, 0x13, PT ;  /* 0x000000130600780c */ /* 0x000fe20003f06070 */
[----:B------:R-:W-:Y:S01]  /*0130*/  VIADD R4, R4, 0x1 ;  /* 0x0000000104047836 */ /* 0x000fe20000000000 */
[----:B------:R-:W-:-:S04]  /*0140*/  SHF.R.U32.HI R0, RZ, 0x1f, R5 ;  /* 0x0000001fff007819 */ /* 0x000fc80000011605 */
[----:B------:R-:W-:-:S07]  /*0150*/  LEA.HI.SX32 R0, R5, R0, 0x1e ;  /* 0x0000000005007211 */ /* 0x000fce00078ff2ff */
[----:B------:R-:W-:Y:S05]  /*0160*/  @P0 BRA `(.L_x_2) ;  /* 0xfffffffc00e40947 */ /* 0x000fea000383ffff */
.L_x_1:
[----:B------:R-:W-:Y:S05]  /*0170*/  BSYNC.RECONVERGENT B0 ;  /* 0x0000000000007941 */ /* 0x000fea0003800200 */
.L_x_0:
[----:B------:R-:W-:Y:S01]  /*0180*/  BSSY.RECONVERGENT B0, `(.L_x_3) ;  /* 0x0000030000007945 */ /* 0x000fe20003800200 */
[----:B------:R-:W-:-:S03]  /*0190*/  IMAD.MOV.U32 R6, RZ, RZ, RZ ;  /* 0x000000ffff067224 */ /* 0x000fc600078e00ff */
[----:B------:R-:W-:Y:S05]  /*01a0*/  @!P1 BRA `(.L_x_4) ;  /* 0x0000000000b49947 */ /* 0x000fea0003800000 */
[----:B------:R-:W0:Y:S01]  /*01b0*/  I2F.F64.U32 R8, R4 ;  /* 0x0000000400087312 */ /* 0x000e220000201800 */
[----:B------:R-:W-:Y:S02]  /*01c0*/  IMAD.MOV.U32 R6, RZ, RZ, RZ ;  /* 0x000000ffff067224 */ /* 0x000fe400078e00ff */
[----:B------:R-:W-:Y:S01]  /*01d0*/  IMAD.MOV.U32 R5, RZ, RZ, R3 ;  /* 0x000000ffff057224 */ /* 0x000fe200078e0003 */
[----:B0-----:R-:W-:-:S04]  /*01e0*/  SHF.R.U32.HI R0, RZ, 0x14, R9 ;  /* 0x00000014ff007819 */ /* 0x001fc80000011609 */
[----:B------:R-:W-:-:S05]  /*01f0*/  LOP3.LUT R0, R0, 0x7ff, RZ, 0xc0, !PT ;  /* 0x000007ff00007812 */ /* 0x000fca00078ec0ff */
[----:B------:R-:W-:-:S05]  /*0200*/  VIADD R11, R0, 0xfffffc0c ;  /* 0xfffffc0c000b7836 */ /* 0x000fca0000000000 */
[CC--:B------:R-:W-:Y:S02]  /*0210*/  SHF.L.U64.HI R7, R8.reuse, R11.reuse, R9 ;  /* 0x0000000b08077219 */ /* 0x0c0fe40000010209 */
[----:B------:R-:W-:-:S07]  /*0220*/  SHF.L.U32 R32, R8, R11, RZ ;  /* 0x0000000b08207219 */ /* 0x000fce00000006ff */
.L_x_6:
[----:B------:R-:W-:Y:S01]  /*0230*/  IMAD.HI R34, R5, 0x66666667, RZ ;  /* 0x6666666705227827 */ /* 0x000fe200078e02ff */
[----:B------:R-:W-:Y:S01]  /*0240*/  ISETP.NE.U32.AND P0, PT, R32, RZ, PT ;  /* 0x000000ff2000720c */ /* 0x000fe20003f05070 */
[----:B------:R-:W-:Y:S01]  /*0250*/  BSSY.RECONVERGENT B1, `(.L_x_5) ;  /* 0x000000a000017945 */ /* 0x000fe20003800200 */
[----:B------:R-:W-:Y:S02]  /*0260*/  ISETP.NE.AND P1, PT, R4, RZ, PT ;  /* 0x000000ff0400720c */ /* 0x000fe40003f25270 */
[----:B0-----:R-:W-:Y:S02]  /*0270*/  SHF.R.U32.HI R11, RZ, 0x1f, R34 ;  /* 0x0000001fff0b7819 */ /* 0x001fe40000011622 */
[----:B------:R-:W-:Y:S02]  /*0280*/  ISETP.GE.AND P2, PT, R9, RZ, PT ;  /* 0x000000ff0900720c */ /* 0x000fe40003f46270 */
[----:B------:R-:W-:Y:S02]  /*0290*/  LEA.HI.SX32 R34, R34, R11, 0x1e ;  /* 0x0000000b22227211 */ /* 0x000fe400078ff2ff */
[----:B------:R-:W-:-:S02]  /*02a0*/  ISETP.NE.AND.EX P0, PT, R7, -0x80000000, PT, P0 ;  /* 0x800000000700780c */ /* 0x000fc40003f05300 */
[----:B------:R-:W-:Y:S01]  /*02b0*/  MOV R0, 0x2f0 ;  /* 0x000002f000007802 */ /* 0x000fe20000000f00 */
[----:B------:R-:W-:-:S04]  /*02c0*/  IMAD R33, R34, -0xa, R5 ;  /* 0xfffffff622217824 */ /* 0x000fc800078e0205 */
[----:B-1----:R0:W1:Y:S06]  /*02d0*/  I2F.F64 R10, R33 ;  /* 0x00000021000a7312 */ /* 0x00206c0000201c00 */
[----:B01----:R-:W-:Y:S05]  /*02e0*/  CALL.REL.NOINC `($_Z8amstrongPiS_$__internal_accurate_pow) ;  /* 0x0000000000847944 */ /* 0x003fea0003c00000 */
[----:B------:R-:W-:Y:S05]  /*02f0*/  BSYNC.RECONVERGENT B1 ;  /* 0x0000000000017941 */ /* 0x000fea0003800200 */
.L_x_5:
[----:B------:R-:W-:Y:S01]  /*0300*/  IMAD.MOV.U32 R12, RZ, RZ, R15 ;  /* 0x000000ffff0c7224 */ /* 0x000fe200078e000f */
[----:B------:R-:W-:Y:S01]  /*0310*/  ISETP.NE.AND P4, PT, R33, RZ, PT ;  /* 0x000000ff2100720c */ /* 0x000fe20003f85270 */
[----:B------:R-:W-:Y:S01]  /*0320*/  IMAD.MOV.U32 R13, RZ, RZ, R20 ;  /* 0x000000ffff0d7224 */ /* 0x000fe200078e0014 */
[C---:B------:R-:W-:Y:S02]  /*0330*/  ISETP.GE.AND P3, PT, R11.reuse, RZ, PT ;  /* 0x000000ff0b00720c */ /* 0x040fe40003f66270 */
[----:B------:R-:W-:-:S03]  /*0340*/  SEL R0, R11, RZ, !P0 ;  /* 0x000000ff0b007207 */ /* 0x000fc60004000000 */
[----:B------:R-:W-:Y:S01]  /*0350*/  DADD R12, -RZ, -R12 ;  /* 0x00000000ff0c7229 */ /* 0x000fe2000000090c */
[----:B------:R-:W-:-:S09]  /*0360*/  @!P2 LOP3.LUT R0, R0, 0x7ff00000, RZ, 0xfc, !PT ;  /* 0x7ff000000000a812 */ /* 0x000fd200078efcff */
[-C--:B------:R-:W-:Y:S02]  /*0370*/  FSEL R10, R12, R15.reuse, !P0 ;  /* 0x0000000f0c0a7208 */ /* 0x080fe40004000000 */
[-C--:B------:R-:W-:Y:S02]  /*0380*/  FSEL R17, R13, R20.reuse, !P0 ;  /* 0x000000140d117208 */ /* 0x080fe40004000000 */
[----:B------:R-:W-:Y:S02]  /*0390*/  FSEL R13, R10, R15, !P3 ;  /* 0x0000000f0a0d7208 */ /* 0x000fe40005800000 */
[----:B------:R-:W0:Y:S01]  /*03a0*/  I2F.F64 R10, R6 ;  /* 0x00000006000a7312 */ /* 0x000e220000201c00 */
[----:B------:R-:W-:Y:S02]  /*03b0*/  @P4 FSEL R0, R17, R20, !P3 ;  /* 0x0000001411004208 */ /* 0x000fe40005800000 */
[----:B------:R-:W-:Y:S02]  /*03c0*/  FSEL R13, R13, RZ, P4 ;  /* 0x000000ff0d0d7208 */ /* 0x000fe40002000000 */
[----:B------:R-:W-:-:S02]  /*03d0*/  ISETP.NE.AND P0, PT, R33, 0x1, PT ;  /* 0x000000012100780c */ /* 0x000fc40003f05270 */
[----:B------:R-:W-:Y:S02]  /*03e0*/  FSEL R12, R0, 1.875, P1 ;  /* 0x3ff00000000c7808 */ /* 0x000fe40000800000 */
[----:B------:R-:W-:Y:S02]  /*03f0*/  FSEL R0, R13, RZ, P1 ;  /* 0x000000ff0d007208 */ /* 0x000fe40000800000 */
[----:B------:R-:W-:Y:S02]  /*0400*/  FSEL R13, R12, 1.875, P0 ;  /* 0x3ff000000c0d7808 */ /* 0x000fe40000000000 */
[----:B------:R-:W-:Y:S01]  /*0410*/  FSEL R12, R0, RZ, P0 ;  /* 0x000000ff000c7208 */ /* 0x000fe20000000000 */
[----:B------:R-:W-:Y:S02]  /*0420*/  VIADD R0, R5, 0x9 ;  /* 0x0000000905007836 */ /* 0x000fe40000000000 */
[----:B------:R-:W-:-:S03]  /*0430*/  IMAD.MOV.U32 R5, RZ, RZ, R34 ;  /* 0x000000ffff057224 */ /* 0x000fc600078e0022 */
[----:B0-----:R-:W-:Y:S01]  /*0440*/  DADD R10, R10, R12 ;  /* 0x000000000a0a7229 */ /* 0x001fe2000000000c */
[----:B------:R-:W-:-:S05]  /*0450*/  ISETP.GT.U32.AND P0, PT, R0, 0x12, PT ;  /* 0x000000120000780c */ /* 0x000fca0003f04070 */
[----:B------:R0:W1:Y:S08]  /*0460*/  F2I.F64.TRUNC R6, R10 ;  /* 0x0000000a00067311 */ /* 0x000070000030d100 */
[----:B------:R-:W-:Y:S05]  /*0470*/  @P0 BRA `(.L_x_6) ;  /* 0xfffffffc006c0947 */ /* 0x000fea000383ffff */
.L_x_4:
[----:B------:R-:W-:Y:S05]  /*0480*/  BSYNC.RECONVERGENT B0 ;  /* 0x0000000000007941 */ /* 0x000fea0003800200 */
.L_x_3:
[----:B-1----:R-:W-:-:S13]  /*0490*/  ISETP.NE.AND P0, PT, R6, R3, PT ;  /* 0x000000030600720c */ /* 0x002fda0003f05270 */
[----:B------:R-:W-:Y:S05]  /*04a0*/  @P0 EXIT ;  /* 0x000000000000094d */ /* 0x000fea0003800000 */
[----:B------:R-:W1:Y:S01]  /*04b0*/  LDC.64 R4, c[0x0][0x388] ;  /* 0x0000e200ff047b82 */ /* 0x000e620000000a00 */
[----:B------:R-:W-:Y:S02]  /*04c0*/  IMAD.MOV.U32 R7, RZ, RZ, 0x1 ;  /* 0x00000001ff077424 */ /* 0x000fe400078e00ff */
[----:B-1----:R-:W-:-:S05]  /*04d0*/  IMAD.WIDE R2, R2, 0x4, R4 ;  /* 0x0000000402027825 */ /* 0x002fca00078e0204 */
[----:B------:R-:W-:Y:S01]  /*04e0*/  STG.E desc[UR4][R2.64], R7 ;  /* 0x0000000702007986 */ /* 0x000fe2000c101904 */
[----:B------:R-:W-:Y:S05]  /*04f0*/  EXIT ;  /* 0x000000000000794d */ /* 0x000fea0003800000 */
        .type           $_Z8amstrongPiS_$__internal_accurate_pow,@function
        .size           $_Z8amstrongPiS_$__internal_accurate_pow,(.L_x_9 - $_Z8amstrongPiS_$__internal_accurate_pow)
$_Z8amstrongPiS_$__internal_accurate_pow:
[----:B------:R-:W-:Y:S01]  /*0500*/  DADD R12, -RZ, |R10| ;  /* 0x00000000ff0c7229 */ /* 0x000fe2000000050a */
[----:B------:R-:W-:Y:S01]  /*0510*/  IMAD.MOV.U32 R22, RZ, RZ, RZ ;  /* 0x000000ffff167224 */ /* 0x000fe200078e00ff */
[----:B------:R-:W-:Y:S01]  /*0520*/  UMOV UR6, 0x7d2cafe2 ;  /* 0x7d2cafe200067882 */ /* 0x000fe20000000000 */
[----:B------:R-:W-:Y:S01]  /*0530*/  IMAD.MOV.U32 R20, RZ, RZ, 0x41ad3b5a ;  /* 0x41ad3b5aff147424 */ /* 0x000fe200078e00ff */
[----:B------:R-:W-:Y:S01]  /*0540*/  UMOV UR7, 0x3eb0f5ff ;  /* 0x3eb0f5ff00077882 */ /* 0x000fe20000000000 */
[----:B------:R-:W-:Y:S01]  /*0550*/  IMAD.MOV.U32 R21, RZ, RZ, 0x3ed0f5d2 ;  /* 0x3ed0f5d2ff157424 */ /* 0x000fe200078e00ff */
[----:B------:R-:W-:Y:S01]  /*0560*/  UMOV UR8, 0x3b39803f ;  /* 0x3b39803f00087882 */ /* 0x000fe20000000000 */
[----:B------:R-:W-:-:S03]  /*0570*/  UMOV UR9, 0x3c7abc9e ;  /* 0x3c7abc9e00097882 */ /* 0x000fc60000000000 */
[----:B------:R-:W-:Y:S01]  /*0580*/  ISETP.GT.U32.AND P3, PT, R13, 0xfffff, PT ;  /* 0x000fffff0d00780c */ /* 0x000fe20003f64070 */
[----:B------:R-:W-:-:S12]  /*0590*/  IMAD.MOV.U32 R16, RZ, RZ, R13 ;  /* 0x000000ffff107224 */ /* 0x000fd800078e000d */
[----:B------:R-:W-:-:S10]  /*05a0*/  @!P3 DMUL R14, R12, 1.80143985094819840000e+16 ;  /* 0x435000000c0eb828 */ /* 0x000fd40000000000 */
[----:B------:R-:W-:Y:S02]  /*05b0*/  @!P3 IMAD.MOV.U32 R16, RZ, RZ, R15 ;  /* 0x000000ffff10b224 */ /* 0x000fe400078e000f */
[----:B------:R-:W-:-:S03]  /*05c0*/  @!P3 IMAD.MOV.U32 R12, RZ, RZ, R14 ;  /* 0x000000ffff0cb224 */ /* 0x000fc600078e000e */
[----:B------:R-:W-:Y:S01]  /*05d0*/  LOP3.LUT R16, R16, 0x800fffff, RZ, 0xc0, !PT ;  /* 0x800fffff10107812 */ /* 0x000fe200078ec0ff */
[----:B------:R-:W-:Y:S01]  /*05e0*/  IMAD.MOV.U32 R18, RZ, RZ, R12 ;  /* 0x000000ffff127224 */ /* 0x000fe200078e000c */
[----:B------:R-:W-:Y:S02]  /*05f0*/  SHF.R.U32.HI R12, RZ, 0x14, R13 ;  /* 0x00000014ff0c7819 */ /* 0x000fe4000001160d */
[----:B------:R-:W-:Y:S02]  /*0600*/  LOP3.LUT R19, R16, 0x3ff00000, RZ, 0xfc, !PT ;  /* 0x3ff0000010137812 */ /* 0x000fe400078efcff */
[----:B------:R-:W-:Y:S01]  /*0610*/  @!P3 LEA.HI R12, R15, 0xffffffca, RZ, 0xc ;  /* 0xffffffca0f0cb811 */ /* 0x000fe200078f60ff */
[----:B------:R-:W-:Y:S01]  /*0620*/  IMAD.MOV.U32 R15, RZ, RZ, 0x43300000 ;  /* 0x43300000ff0f7424 */ /* 0x000fe200078e00ff */
[----:B------:R-:W-:-:S03]  /*0630*/  ISETP.GE.U32.AND P4, PT, R19, 0x3ff6a09f, PT ;  /* 0x3ff6a09f1300780c */ /* 0x000fc60003f86070 */
[----:B------:R-:W-:-:S10]  /*0640*/  VIADD R14, R12, 0xfffffc01 ;  /* 0xfffffc010c0e7836 */ /* 0x000fd40000000000 */
[----:B------:R-:W-:Y:S02]  /*0650*/  @P4 VIADD R17, R19, 0xfff00000 ;  /* 0xfff0000013114836 */ /* 0x000fe40000000000 */
[----:B------:R-:W-:Y:S02]  /*0660*/  @P4 VIADD R14, R12, 0xfffffc02 ;  /* 0xfffffc020c0e4836 */ /* 0x000fe40000000000 */
[----:B------:R-:W-:-:S03]  /*0670*/  @P4 IMAD.MOV.U32 R19, RZ, RZ, R17 ;  /* 0x000000ffff134224 */ /* 0x000fc600078e0011 */
[----:B------:R-:W-:-:S03]  /*0680*/  LOP3.LUT R14, R14, 0x80000000, RZ, 0x3c, !PT ;  /* 0x800000000e0e7812 */ /* 0x000fc600078e3cff */
[C---:B------:R-:W-:Y:S02]  /*0690*/  DADD R24, R18.reuse, 1 ;  /* 0x3ff0000012187429 */ /* 0x040fe40000000000 */
[----:B------:R-:W-:-:S04]  /*06a0*/  DADD R18, R18, -1 ;  /* 0xbff0000012127429 */ /* 0x000fc80000000000 */
[----:B------:R-:W0:Y:S02]  /*06b0*/  MUFU.RCP64H R23, R25 ;  /* 0x0000001900177308 */ /* 0x000e240000001800 */
[----:B0-----:R-:W-:-:S08]  /*06c0*/  DFMA R16, -R24, R22, 1 ;  /* 0x3ff000001810742b */ /* 0x001fd00000000116 */
[----:B------:R-:W-:-:S08]  /*06d0*/  DFMA R16, R16, R16, R16 ;  /* 0x000000101010722b */ /* 0x000fd00000000010 */
[----:B------:R-:W-:-:S08]  /*06e0*/  DFMA R22, R22, R16, R22 ;  /* 0x000000101616722b */ /* 0x000fd00000000016 */
[----:B------:R-:W-:-:S08]  /*06f0*/  DMUL R16, R18, R22 ;  /* 0x0000001612107228 */ /* 0x000fd00000000000 */
[----:B------:R-:W-:-:S08]  /*0700*/  DFMA R16, R18, R22, R16 ;  /* 0x000000161210722b */ /* 0x000fd00000000010 */
[----:B------:R-:W-:-:S08]  /*0710*/  DMUL R28, R16, R16 ;  /* 0x00000010101c7228 */ /* 0x000fd00000000000 */
[----:B------:R-:W-:Y:S01]  /*0720*/  DFMA R20, R28, UR6, R20 ;  /* 0x000000061c147c2b */ /* 0x000fe20008000014 */
[----:B------:R-:W-:Y:S01]  /*0730*/  UMOV UR6, 0x75488a3f ;  /* 0x75488a3f00067882 */ /* 0x000fe20000000000 */
[----:B------:R-:W-:-:S06]  /*0740*/  UMOV UR7, 0x3ef3b20a ;  /* 0x3ef3b20a00077882 */ /* 0x000fcc0000000000 */
[----:B------:R-:W-:Y:S01]  /*0750*/  DFMA R26, R28, R20, UR6 ;  /* 0x000000061c1a7e2b */ /* 0x000fe20008000014 */
[----:B------:R-:W-:Y:S01]  /*0760*/  UMOV UR6, 0xe4faecd5 ;  /* 0xe4faecd500067882 */ /* 0x000fe20000000000 */
[----:B------:R-:W-:Y:S01]  /*0770*/  UMOV UR7, 0x3f1745cd ;  /* 0x3f1745cd00077882 */ /* 0x000fe20000000000 */
[----:B------:R-:W-:-:S05]  /*0780*/  DADD R20, R18, -R16 ;  /* 0x0000000012147229 */ /* 0x000fca0000000810 */
[----:B------:R-:W-:Y:S01]  /*0790*/  DFMA R26, R28, R26, UR6 ;  /* 0x000000061c1a7e2b */ /* 0x000fe2000800001a */
[----:B------:R-:W-:Y:S01]  /*07a0*/  UMOV UR6, 0x258a578b ;  /* 0x258a578b00067882 */ /* 0x000fe20000000000 */
[----:B------:R-:W-:Y:S01]  /*07b0*/  UMOV UR7, 0x3f3c71c7 ;  /* 0x3f3c71c700077882 */ /* 0x000fe20000000000 */
[----:B------:R-:W-:-:S05]  /*07c0*/  DADD R20, R20, R20 ;  /* 0x0000000014147229 */ /* 0x000fca0000000014 */
[----:B------:R-:W-:Y:S01]  /*07d0*/  DFMA R26, R28, R26, UR6 ;  /* 0x000000061c1a7e2b */ /* 0x000fe2000800001a */
[----:B------:R-:W-:Y:S01]  /*07e0*/  UMOV UR6, 0x9242b910 ;  /* 0x9242b91000067882 */ /* 0x000fe20000000000 */
[----:B------:R-:W-:Y:S01]  /*07f0*/  UMOV UR7, 0x3f624924 ;  /* 0x3f62492400077882 */ /* 0x000fe20000000000 */
[----:B------:R-:W-:-:S05]  /*0800*/  DFMA R20, R18, -R16, R20 ;  /* 0x800000101214722b */ /* 0x000fca0000000014 */
[----:B------:R-:W-:Y:S01]  /*0810*/  DFMA R26, R28, R26, UR6 ;  /* 0x000000061c1a7e2b */ /* 0x000fe2000800001a */
[----:B------:R-:W-:Y:S01]  /*0820*/  UMOV UR6, 0x99999dfb ;  /* 0x99999dfb00067882 */ /* 0x000fe20000000000 */
[----:B------:R-:W-:Y:S01]  /*0830*/  UMOV UR7, 0x3f899999 ;  /* 0x3f89999900077882 */ /* 0x000fe20000000000 */
[----:B------:R-:W-:Y:S02]  /*0840*/  DMUL R20, R22, R20 ;  /* 0x0000001416147228 */ /* 0x000fe40000000000 */
[----:B------:R-:W-:-:S03]  /*0850*/  DMUL R22, R16, R16 ;  /* 0x0000001010167228 */ /* 0x000fc60000000000 */
[----:B------:R-:W-:Y:S01]  /*0860*/  DFMA R26, R28, R26, UR6 ;  /* 0x000000061c1a7e2b */ /* 0x000fe2000800001a */
[----:B------:R-:W-:Y:S01]  /*0870*/  UMOV UR6, 0x55555555 ;  /* 0x5555555500067882 */ /* 0x000fe20000000000 */
[----:B------:R-:W-:-:S03]  /*0880*/  UMOV UR7, 0x3fb55555 ;  /* 0x3fb5555500077882 */ /* 0x000fc60000000000 */
[----:B------:R-:W-:-:S03]  /*0890*/  DMUL R30, R16, R22 ;  /* 0x00000016101e7228 */ /* 0x000fc60000000000 */
[----:B------:R-:W-:-:S08]  /*08a0*/  DFMA R18, R28, R26, UR6 ;  /* 0x000000061c127e2b */ /* 0x000fd0000800001a */
[----:B------:R-:W-:Y:S01]  /*08b0*/  DADD R24, -R18, UR6 ;  /* 0x0000000612187e29 */ /* 0x000fe20008000100 */
[----:B------:R-:W-:Y:S01]  /*08c0*/  UMOV UR6, 0xb9e7b0 ;  /* 0x00b9e7b000067882 */ /* 0x000fe20000000000 */
[----:B------:R-:W-:-:S06]  /*08d0*/  UMOV UR7, 0x3c46a4cb ;  /* 0x3c46a4cb00077882 */ /* 0x000fcc0000000000 */
[----:B------:R-:W-:Y:S02]  /*08e0*/  DFMA R24, R28, R26, R24 ;  /* 0x0000001a1c18722b */ /* 0x000fe40000000018 */
[----:B------:R-:W-:Y:S01]  /*08f0*/  DFMA R26, R16, R16, -R22 ;  /* 0x00000010101a722b */ /* 0x000fe20000000816 */
[----:B------:R-:W-:Y:S02]  /*0900*/  VIADD R29, R21, 0x100000 ;  /* 0x00100000151d7836 */ /* 0x000fe40000000000 */
[----:B------:R-:W-:-:S06]  /*0910*/  IMAD.MOV.U32 R28, RZ, RZ, R20 ;  /* 0x000000ffff1c7224 */ /* 0x000fcc00078e0014 */
[----:B------:R-:W-:Y:S02]  /*0920*/  DFMA R26, R16, R28, R26 ;  /* 0x0000001c101a722b */ /* 0x000fe4000000001a */
[----:B------:R-:W-:Y:S01]  /*0930*/  DADD R28, R24, -UR6 ;  /* 0x80000006181c7e29 */ /* 0x000fe20008000000 */
[----:B------:R-:W-:Y:S01]  /*0940*/  UMOV UR6, 0x80000000 ;  /* 0x8000000000067882 */ /* 0x000fe20000000000 */
[----:B------:R-:W-:Y:S01]  /*0950*/  DFMA R24, R16, R22, -R30 ;  /* 0x000000161018722b */ /* 0x000fe2000000081e */
[----:B------:R-:W-:Y:S02]  /*0960*/  UMOV UR7, 0x43300000 ;  /* 0x4330000000077882 */ /* 0x000fe40000000000 */
[----:B------:R-:W-:Y:S01]  /*0970*/  DADD R14, R14, -UR6 ;  /* 0x800000060e0e7e29 */ /* 0x000fe20008000000 */
[----:B------:R-:W-:Y:S01]  /*0980*/  UMOV UR6, 0xfefa39ef ;  /* 0xfefa39ef00067882 */ /* 0x000fe20000000000 */
[----:B------:R-:W-:-:S03]  /*0990*/  UMOV UR7, 0x3fe62e42 ;  /* 0x3fe62e4200077882 */ /* 0x000fc60000000000 */
[----:B------:R-:W-:Y:S02]  /*09a0*/  DFMA R24, R20, R22, R24 ;  /* 0x000000161418722b */ /* 0x000fe40000000018 */
[----:B------:R-:W-:-:S06]  /*09b0*/  DADD R22, R18, R28 ;  /* 0x0000000012167229 */ /* 0x000fcc000000001c */
[----:B------:R-:W-:Y:S02]  /*09c0*/  DFMA R24, R16, R26, R24 ;  /* 0x0000001a1018722b */ /* 0x000fe40000000018 */
[----:B------:R-:W-:Y:S02]  /*09d0*/  DADD R26, R18, -R22 ;  /* 0x00000000121a7229 */ /* 0x000fe40000000816 */
[----:B------:R-:W-:-:S06]  /*09e0*/  DMUL R18, R22, R30 ;  /* 0x0000001e16127228 */ /* 0x000fcc0000000000 */
[----:B------:R-:W-:Y:S02]  /*09f0*/  DADD R28, R28, R26 ;  /* 0x000000001c1c7229 */ /* 0x000fe4000000001a */
[----:B------:R-:W-:-:S08]  /*0a00*/  DFMA R26, R22, R30, -R18 ;  /* 0x0000001e161a722b */ /* 0x000fd00000000812 */
[----:B------:R-:W-:-:S08]  /*0a10*/  DFMA R24, R22, R24, R26 ;  /* 0x000000181618722b */ /* 0x000fd0000000001a */
[----:B------:R-:W-:-:S08]  /*0a20*/  DFMA R28, R28, R30, R24 ;  /* 0x0000001e1c1c722b */ /* 0x000fd00000000018 */
[----:B------:R-:W-:-:S08]  /*0a30*/  DADD R24, R18, R28 ;  /* 0x0000000012187229 */ /* 0x000fd0000000001c */
[--C-:B------:R-:W-:Y:S02]  /*0a40*/  DADD R22, R16, R24.reuse ;  /* 0x0000000010167229 */ /* 0x100fe40000000018 */
[----:B------:R-:W-:-:S06]  /*0a50*/  DADD R18, R18, -R24 ;  /* 0x0000000012127229 */ /* 0x000fcc0000000818 */
[----:B------:R-:W-:Y:S02]  /*0a60*/  DADD R16, R16, -R22 ;  /* 0x0000000010107229 */ /* 0x000fe40000000816 */
[----:B------:R-:W-:-:S06]  /*0a70*/  DADD R18, R28, R18 ;  /* 0x000000001c127229 */ /* 0x000fcc0000000012 */
[----:B------:R-:W-:-:S08]  /*0a80*/  DADD R16, R24, R16 ;  /* 0x0000000018107229 */ /* 0x000fd00000000010 */
[----:B------:R-:W-:-:S08]  /*0a90*/  DADD R16, R18, R16 ;  /* 0x0000000012107229 */ /* 0x000fd00000000010 */
[----:B------:R-:W-:-:S08]  /*0aa0*/  DADD R20, R20, R16 ;  /* 0x0000000014147229 */ /* 0x000fd00000000010 */
[----:B------:R-:W-:-:S08]  /*0ab0*/  DADD R16, R22, R20 ;  /* 0x0000000016107229 */ /* 0x000fd00000000014 */
[--C-:B------:R-:W-:Y:S02]  /*0ac0*/  DFMA R12, R14, UR6, R16.reuse ;  /* 0x000000060e0c7c2b */ /* 0x100fe40008000010 */
[----:B------:R-:W-:-:S06]  /*0ad0*/  DADD R22, R22, -R16 ;  /* 0x0000000016167229 */ /* 0x000fcc0000000810 */
[----:B------:R-:W-:Y:S02]  /*0ae0*/  DFMA R18, R14, -UR6, R12 ;  /* 0x800000060e127c2b */ /* 0x000fe4000800000c */
[----:B------:R-:W-:-:S06]  /*0af0*/  DADD R22, R20, R22 ;  /* 0x0000000014167229 */ /* 0x000fcc0000000016 */
[----:B------:R-:W-:-:S08]  /*0b00*/  DADD R18, -R16, R18 ;  /* 0x0000000010127229 */ /* 0x000fd00000000112 */
[----:B------:R-:W-:-:S08]  /*0b10*/  DADD R18, R22, -R18 ;  /* 0x0000000016127229 */ /* 0x000fd00000000812 */
[----:B------:R-:W-:Y:S01]  /*0b20*/  DFMA R18, R14, UR8, R18 ;  /* 0x000000080e127c2b */ /* 0x000fe20008000012 */
[----:B------:R-:W-:Y:S02]  /*0b30*/  IMAD.MOV.U32 R15, RZ, RZ, R9 ;  /* 0x000000ffff0f7224 */ /* 0x000fe400078e0009 */
[----:B------:R-:W-:Y:S02]  /*0b40*/  IMAD.MOV.U32 R14, RZ, RZ, R8 ;  /* 0x000000ffff0e7224 */ /* 0x000fe400078e0008 */
[C---:B------:R-:W-:Y:S01]  /*0b50*/  IMAD.SHL.U32 R16, R15.reuse, 0x2, RZ ;  /* 0x000000020f107824 */ /* 0x040fe200078e00ff */
[----:B------:R-:W-:-:S04]  /*0b60*/  LOP3.LUT R21, R15, 0xff0fffff, RZ, 0xc0, !PT ;  /* 0xff0fffff0f157812 */ /* 0x000fc800078ec0ff */
[----:B------:R-:W-:Y:S01]  /*0b70*/  ISETP.GT.U32.AND P3, PT, R16, -0x2000001, PT ;  /* 0xfdffffff1000780c */ /* 0x000fe20003f64070 */
[----:B------:R-:W-:-:S03]  /*0b80*/  DADD R16, R12, R18 ;  /* 0x000000000c107229 */ /* 0x000fc60000000012 */
[----:B------:R-:W-:-:S05]  /*0b90*/  SEL R15, R21, R15, P3 ;  /* 0x0000000f150f7207 */ /* 0x000fca0001800000 */
[----:B------:R-:W-:Y:S02]  /*0ba0*/  DADD R20, R12, -R16 ;  /* 0x000000000c147229 */ /* 0x000fe40000000810 */
[----:B------:R-:W-:-:S06]  /*0bb0*/  DMUL R12, R16, R14 ;  /* 0x0000000e100c7228 */ /* 0x000fcc0000000000 */
[----:B------:R-:W-:Y:S02]  /*0bc0*/  DADD R20, R18, R20 ;  /* 0x0000000012147229 */ /* 0x000fe40000000014 */
[----:B------:R-:W-:-:S08]  /*0bd0*/  DFMA R16, R16, R14, -R12 ;  /* 0x0000000e1010722b */ /* 0x000fd0000000080c */
[----:B------:R-:W-:Y:S01]  /*0be0*/  DFMA R20, R20, R14, R16 ;  /* 0x0000000e1414722b */ /* 0x000fe20000000010 */
[----:B------:R-:W-:Y:S02]  /*0bf0*/  IMAD.MOV.U32 R14, RZ, RZ, 0x652b82fe ;  /* 0x652b82feff0e7424 */ /* 0x000fe400078e00ff */
[----:B------:R-:W-:-:S05]  /*0c00*/  IMAD.MOV.U32 R15, RZ, RZ, 0x3ff71547 ;  /* 0x3ff71547ff0f7424 */ /* 0x000fca00078e00ff */
[----:B------:R-:W-:-:S08]  /*0c10*/  DADD R16, R12, R20 ;  /* 0x000000000c107229 */ /* 0x000fd00000000014 */
[----:B------:R-:W-:Y:S02]  /*0c20*/  DFMA R14, R16, R14, 6.75539944105574400000e+15 ;  /* 0x43380000100e742b */ /* 0x000fe4000000000e */
[----:B------:R-:W-:Y:S01]  /*0c30*/  FSETP.GEU.AND P3, PT, |R17|, 4.1917929649353027344, PT ;  /* 0x4086232b1100780b */ /* 0x000fe20003f6e200 */
[----:B------:R-:W-:-:S05]  /*0c40*/  DADD R12, R12, -R16 ;  /* 0x000000000c0c7229 */ /* 0x000fca0000000810 */
[----:B------:R-:W-:-:S03]  /*0c50*/  DADD R18, R14, -6.75539944105574400000e+15 ;  /* 0xc33800000e127429 */ /* 0x000fc60000000000 */
[----:B------:R-:W-:-:S05]  /*0c60*/  DADD R20, R20, R12 ;  /* 0x0000000014147229 */ /* 0x000fca000000000c */
[----:B------:R-:W-:Y:S01]  /*0c70*/  DFMA R22, R18, -UR6, R16 ;  /* 0x8000000612167c2b */ /* 0x000fe20008000010 */
[----:B------:R-:W-:Y:S01]  /*0c80*/  UMOV UR6, 0x3b39803f ;  /* 0x3b39803f00067882 */ /* 0x000fe20000000000 */
[----:B------:R-:W-:-:S06]  /*0c90*/  UMOV UR7, 0x3c7abc9e ;  /* 0x3c7abc9e00077882 */ /* 0x000fcc0000000000 */
[----:B------:R-:W-:Y:S01]  /*0ca0*/  DFMA R18, R18, -UR6, R22 ;  /* 0x8000000612127c2b */ /* 0x000fe20008000016 */
[----:B------:R-:W-:Y:S01]  /*0cb0*/  UMOV UR6, 0x69ce2bdf ;  /* 0x69ce2bdf00067882 */ /* 0x000fe20000000000 */
[----:B------:R-:W-:Y:S01]  /*0cc0*/  IMAD.MOV.U32 R22, RZ, RZ, -0x35dec16 ;  /* 0xfca213eaff167424 */ /* 0x000fe200078e00ff */
[----:B------:R-:W-:Y:S01]  /*0cd0*/  UMOV UR7, 0x3e5ade15 ;  /* 0x3e5ade1500077882 */ /* 0x000fe20000000000 */
[----:B------:R-:W-:-:S06]  /*0ce0*/  IMAD.MOV.U32 R23, RZ, RZ, 0x3e928af3 ;  /* 0x3e928af3ff177424 */ /* 0x000fcc00078e00ff */
[----:B------:R-:W-:Y:S01]  /*0cf0*/  DFMA R22, R18, UR6, R22 ;  /* 0x0000000612167c2b */ /* 0x000fe20008000016 */
[----:B------:R-:W-:Y:S01]  /*0d00*/  UMOV UR6, 0x62401315 ;  /* 0x6240131500067882 */ /* 0x000fe20000000000 */
[----:B------:R-:W-:-:S06]  /*0d10*/  UMOV UR7, 0x3ec71dee ;  /* 0x3ec71dee00077882 */ /* 0x000fcc0000000000 */
[----:B------:R-:W-:Y:S01]  /*0d20*/  DFMA R22, R18, R22, UR6 ;  /* 0x0000000612167e2b */ /* 0x000fe20008000016 */
        /* <DEDUP_REMOVED lines=20> */
[----:B------:R-:W-:-:S08]  /*0e70*/  DFMA R22, R18, R22, UR6 ;  /* 0x0000000612167e2b */ /* 0x000fd00008000016 */
[----:B------:R-:W-:-:S08]  /*0e80*/  DFMA R22, R18, R22, 1 ;  /* 0x3ff000001216742b */ /* 0x000fd00000000016 */
[----:B------:R-:W-:-:S10]  /*0e90*/  DFMA R18, R18, R22, 1 ;  /* 0x3ff000001212742b */ /* 0x000fd40000000016 */
[----:B------:R-:W-:Y:S02]  /*0ea0*/  IMAD R13, R14, 0x100000, R19 ;  /* 0x001000000e0d7824 */ /* 0x000fe400078e0213 */
[----:B------:R-:W-:Y:S01]  /*0eb0*/  IMAD.MOV.U32 R12, RZ, RZ, R18 ;  /* 0x000000ffff0c7224 */ /* 0x000fe200078e0012 */
[----:B------:R-:W-:Y:S06]  /*0ec0*/  @!P3 BRA `(.L_x_7) ;  /* 0x000000000030b947 */ /* 0x000fec0003800000 */
[----:B------:R-:W-:Y:S01]  /*0ed0*/  FSETP.GEU.AND P4, PT, |R17|, 4.2275390625, PT ;  /* 0x408748001100780b */ /* 0x000fe20003f8e200 */
[C---:B------:R-:W-:Y:S02]  /*0ee0*/  DADD R22, R16.reuse, +INF ;  /* 0x7ff0000010167429 */ /* 0x040fe40000000000 */
[----:B------:R-:W-:-:S08]  /*0ef0*/  DSETP.GEU.AND P3, PT, R16, RZ, PT ;  /* 0x000000ff1000722a */ /* 0x000fd00003f6e000 */
[----:B------:R-:W-:Y:S02]  /*0f00*/  FSEL R13, R23, RZ, P3 ;  /* 0x000000ff170d7208 */ /* 0x000fe40001800000 */
[----:B------:R-:W-:-:S04]  /*0f10*/  @!P4 LEA.HI R12, R14, R14, RZ, 0x1 ;  /* 0x0000000e0e0cc211 */ /* 0x000fc800078f08ff */
[----:B------:R-:W-:Y:S02]  /*0f20*/  @!P4 SHF.R.S32.HI R15, RZ, 0x1, R12 ;  /* 0x00000001ff0fc819 */ /* 0x000fe4000001140c */
[----:B------:R-:W-:-:S03]  /*0f30*/  FSEL R12, R22, RZ, P3 ;  /* 0x000000ff160c7208 */ /* 0x000fc60001800000 */
[----:B------:R-:W-:Y:S02]  /*0f40*/  @!P4 IMAD.IADD R14, R14, 0x1, -R15 ;  /* 0x000000010e0ec824 */ /* 0x000fe400078e0a0f */
[----:B------:R-:W-:-:S03]  /*0f50*/  @!P4 IMAD R19, R15, 0x100000, R19 ;  /* 0x001000000f13c824 */ /* 0x000fc600078e0213 */
[----:B------:R-:W-:Y:S01]  /*0f60*/  @!P4 LEA R15, R14, 0x3ff00000, 0x14 ;  /* 0x3ff000000e0fc811 */ /* 0x000fe200078ea0ff */
[----:B------:R-:W-:-:S06]  /*0f70*/  @!P4 IMAD.MOV.U32 R14, RZ, RZ, RZ ;  /* 0x000000ffff0ec224 */ /* 0x000fcc00078e00ff */
[----:B------:R-:W-:-:S11]  /*0f80*/  @!P4 DMUL R12, R18, R14 ;  /* 0x0000000e120cc228 */ /* 0x000fd60000000000 */
.L_x_7:
[----:B------:R-:W-:Y:S02]  /*0f90*/  DFMA R20, R20, R12, R12 ;  /* 0x0000000c1414722b */ /* 0x000fe4000000000c */
[----:B------:R-:W-:-:S08]  /*0fa0*/  DSETP.NEU.AND P3, PT, |R12|, +INF , PT ;  /* 0x7ff000000c00742a */ /* 0x000fd00003f6d200 */
[----:B------:R-:W-:Y:S01]  /*0fb0*/  FSEL R15, R12, R20, !P3 ;  /* 0x000000140c0f7208 */ /* 0x000fe20005800000 */
[----:B------:R-:W-:Y:S01]  /*0fc0*/  IMAD.MOV.U32 R12, RZ, RZ, R0 ;  /* 0x000000ffff0c7224 */ /* 0x000fe200078e0000 */
[----:B------:R-:W-:Y:S01]  /*0fd0*/  FSEL R20, R13, R21, !P3 ;  /* 0x000000150d147208 */ /* 0x000fe20005800000 */
[----:B------:R-:W-:-:S04]  /*0fe0*/  IMAD.MOV.U32 R13, RZ, RZ, 0x0 ;  /* 0x00000000ff0d7424 */ /* 0x000fc800078e00ff */
[----:B------:R-:W-:Y:S05]  /*0ff0*/  RET.REL.NODEC R12 `(_Z8amstrongPiS_) ;  /* 0xfffffff00c007950 */ /* 0x000fea0003c3ffff */
.L_x_8:
[----:B------:R-:W-:-:S00]  /*1000*/  BRA `(.L_x_8) ;  /* 0xfffffffc00fc7947 */ /* 0x000fc0000383ffff */
[----:B------:R-:W-:-:S00]  /*1010*/  NOP ;  /* 0x0000000000007918 */ /* 0x000fc00000000000 */
        /* <DEDUP_REMOVED lines=14> */
.L_x_9:


//--------------------- .nv.shared.reserved.0     --------------------------
	.section	.nv.shared.reserved.0,"aw",@nobits
	.weak		__nv_reservedSMEM_offset_0_alias
	.size		__nv_reservedSMEM_offset_0_alias, 0, 64
	.other		__nv_reservedSMEM_offset_0_alias,@"STO_CUDA_RESERVED_SHARED STV_DEFAULT"
__nv_reservedSMEM_offset_0_alias:
	.zero		0
	.zero		64


//--------------------- .nv.constant0._Z8amstrongPiS_ --------------------------
	.section	.nv.constant0._Z8amstrongPiS_,"a",@progbits
	.sectionflags	@""
	.align	4
.nv.constant0._Z8amstrongPiS_:
	.zero		912


//--------------------- SYMBOLS --------------------------

	.type		.nv.reservedSmem.offset0,@object
	.size		.nv.reservedSmem.offset0,0x4
